//
// Generated by NVIDIA NVVM Compiler
//
// Compiler Build ID: CL-36424714
// Cuda compilation tools, release 13.0, V13.0.88
// Based on NVVM 20.0.0
//

.version 9.0
.target sm_100
.address_size 64

	// .globl	_Z8multiplyPfS_S_
.func  (.param .b32 func_retval0) __logf
(
	.param .b32 __logf_param_0
)
;
.func  (.param .b32 func_retval0) __log10f
(
	.param .b32 __log10f_param_0
)
;
.func  (.param .b32 func_retval0) __log2f
(
	.param .b32 __log2f_param_0
)
;
.global .align 8 .u64 logf_dev = __logf;
.global .align 8 .u64 log10f_dev = __log10f;
.global .align 8 .u64 log2f_dev = __log2f;

.visible .entry _Z8multiplyPfS_S_(
	.param .u64 .ptr .align 1 _Z8multiplyPfS_S__param_0,
	.param .u64 .ptr .align 1 _Z8multiplyPfS_S__param_1,
	.param .u64 .ptr .align 1 _Z8multiplyPfS_S__param_2
)
{
	.reg .pred 	%p<2>;
	.reg .b32 	%r<5>;
	.reg .b32 	%f<5>;
	.reg .b64 	%rd<10>;

	ld.param.u64 	%rd1, [_Z8multiplyPfS_S__param_0];
	ld.param.u64 	%rd2, [_Z8multiplyPfS_S__param_1];
	ld.param.u64 	%rd3, [_Z8multiplyPfS_S__param_2];
	mov.u32 	%r2, %ctaid.x;
	mov.u32 	%r3, %ntid.x;
	mov.u32 	%r4, %tid.x;
	mad.lo.s32 	%r1, %r2, %r3, %r4;
	setp.gt.u32 	%p1, %r1, 4;
	@%p1 bra 	$L__BB0_2;
	cvta.to.global.u64 	%rd4, %rd1;
	cvta.to.global.u64 	%rd5, %rd2;
	cvta.to.global.u64 	%rd6, %rd3;
	mul.wide.u32 	%rd7, %r1, 4;
	add.s64 	%rd8, %rd4, %rd7;
	ld.global.f32 	%f1, [%rd8];
	add.s64 	%rd9, %rd5, %rd7;
	ld.global.f32 	%f2, [%rd9];
	mul.f32 	%f3, %f1, %f2;
	atom.global.add.f32 	%f4, [%rd6], %f3;
$L__BB0_2:
	ret;

}
	// .globl	_Z4iterPPfiiS_S_
.visible .entry _Z4iterPPfiiS_S_(
	.param .u64 .ptr .align 1 _Z4iterPPfiiS_S__param_0,
	.param .u32 _Z4iterPPfiiS_S__param_1,
	.param .u32 _Z4iterPPfiiS_S__param_2,
	.param .u64 .ptr .align 1 _Z4iterPPfiiS_S__param_3,
	.param .u64 .ptr .align 1 _Z4iterPPfiiS_S__param_4
)
{
	.reg .pred 	%p<2>;
	.reg .b32 	%r<8>;
	.reg .b32 	%f<15>;
	.reg .b64 	%rd<22>;

	ld.param.u64 	%rd3, [_Z4iterPPfiiS_S__param_0];
	ld.param.u32 	%r2, [_Z4iterPPfiiS_S__param_1];
	ld.param.u32 	%r3, [_Z4iterPPfiiS_S__param_2];
	ld.param.u64 	%rd4, [_Z4iterPPfiiS_S__param_3];
	ld.param.u64 	%rd5, [_Z4iterPPfiiS_S__param_4];
	cvta.to.global.u64 	%rd1, %rd5;
	cvta.to.global.u64 	%rd2, %rd4;
	mov.u32 	%r4, %ctaid.x;
	mov.u32 	%r5, %ntid.x;
	mov.u32 	%r6, %tid.x;
	mad.lo.s32 	%r1, %r4, %r5, %r6;
	mov.b32 	%r7, 0;
	st.global.u32 	[%rd2], %r7;
	st.global.u32 	[%rd1], %r7;
	bar.sync 	0;
	setp.gt.u32 	%p1, %r1, 4;
	@%p1 bra 	$L__BB1_2;
	cvta.to.global.u64 	%rd6, %rd3;
	mul.wide.s32 	%rd7, %r2, 8;
	add.s64 	%rd8, %rd6, %rd7;
	ld.global.u64 	%rd9, [%rd8];
	mul.wide.u32 	%rd10, %r1, 4;
	add.s64 	%rd11, %rd9, %rd10;
	ld.f32 	%f1, [%rd11];
	mul.wide.s32 	%rd12, %r3, 8;
	add.s64 	%rd13, %rd6, %rd12;
	ld.global.u64 	%rd14, [%rd13];
	add.s64 	%rd15, %rd14, %rd10;
	ld.f32 	%f2, [%rd15];
	mul.f32 	%f3, %f1, %f2;
	atom.global.add.f32 	%f4, [%rd2], %f3;
	ld.global.u64 	%rd16, [%rd13];
	add.s64 	%rd17, %rd16, %rd10;
	ld.f32 	%f5, [%rd17];
	mul.f32 	%f6, %f5, %f5;
	atom.global.add.f32 	%f7, [%rd1], %f6;
	bar.sync 	0;
	ld.global.f32 	%f8, [%rd2];
	ld.global.f32 	%f9, [%rd1];
	div.rn.f32 	%f10, %f8, %f9;
	ld.global.u64 	%rd18, [%rd13];
	add.s64 	%rd19, %rd18, %rd10;
	ld.f32 	%f11, [%rd19];
	mul.f32 	%f12, %f10, %f11;
	ld.global.u64 	%rd20, [%rd8];
	add.s64 	%rd21, %rd20, %rd10;
	ld.f32 	%f13, [%rd21];
	sub.f32 	%f14, %f13, %f12;
	st.f32 	[%rd21], %f14;
$L__BB1_2:
	ret;

}
	// .globl	_Z7unifiedIfPFffEEvPT_T0_
.visible .entry _Z7unifiedIfPFffEEvPT_T0_(
	.param .u64 .ptr .align 1 _Z7unifiedIfPFffEEvPT_T0__param_0,
	.param .u64 .ptr .align 1 _Z7unifiedIfPFffEEvPT_T0__param_1
)
{
	.reg .b32 	%r<10>;
	.reg .b32 	%f<4>;
	.reg .b64 	%rd<6>;

	ld.param.u64 	%rd1, [_Z7unifiedIfPFffEEvPT_T0__param_0];
	ld.param.u64 	%rd2, [_Z7unifiedIfPFffEEvPT_T0__param_1];
	cvta.to.global.u64 	%rd3, %rd1;
	mov.u32 	%r1, %ctaid.x;
	mov.u32 	%r2, %ntid.x;
	mov.u32 	%r3, %tid.x;
	mad.lo.s32 	%r4, %r1, %r2, %r3;
	mul.hi.u32 	%r5, %r4, -2004318071;
	shr.u32 	%r6, %r5, 4;
	mul.lo.s32 	%r7, %r6, 30;
	sub.s32 	%r8, %r4, %r7;
	add.s32 	%r9, %r8, 1;
	cvt.rn.f32.u32 	%f1, %r9;
	{ // callseq 0, 0
	.param .b32 param0;
	st.param.f32 	[param0], %f1;
	.param .b32 retval0;
	prototype_0 : .callprototype (.param .b32 _) _ (.param .b32 _);
	call (retval0), 
	%rd2, 
	(
	param0
	)
	, prototype_0;
	ld.param.f32 	%f2, [retval0];
	} // callseq 0
	mul.wide.u32 	%rd4, %r4, 4;
	add.s64 	%rd5, %rd3, %rd4;
	st.global.f32 	[%rd5], %f2;
	ret;

}
	// .globl	_Z7unifiedIdPFffEEvPT_T0_
.visible .entry _Z7unifiedIdPFffEEvPT_T0_(
	.param .u64 .ptr .align 1 _Z7unifiedIdPFffEEvPT_T0__param_0,
	.param .u64 .ptr .align 1 _Z7unifiedIdPFffEEvPT_T0__param_1
)
{
	.reg .b32 	%r<10>;
	.reg .b32 	%f<4>;
	.reg .b64 	%rd<6>;
	.reg .b64 	%fd<2>;

	ld.param.u64 	%rd1, [_Z7unifiedIdPFffEEvPT_T0__param_0];
	ld.param.u64 	%rd2, [_Z7unifiedIdPFffEEvPT_T0__param_1];
	cvta.to.global.u64 	%rd3, %rd1;
	mov.u32 	%r1, %ctaid.x;
	mov.u32 	%r2, %ntid.x;
	mov.u32 	%r3, %tid.x;
	mad.lo.s32 	%r4, %r1, %r2, %r3;
	mul.hi.u32 	%r5, %r4, -2004318071;
	shr.u32 	%r6, %r5, 4;
	mul.lo.s32 	%r7, %r6, 30;
	sub.s32 	%r8, %r4, %r7;
	add.s32 	%r9, %r8, 1;
	cvt.rn.f32.u32 	%f1, %r9;
	{ // callseq 1, 0
	.param .b32 param0;
	st.param.f32 	[param0], %f1;
	.param .b32 retval0;
	prototype_1 : .callprototype (.param .b32 _) _ (.param .b32 _);
	call (retval0), 
	%rd2, 
	(
	param0
	)
	, prototype_1;
	ld.param.f32 	%f2, [retval0];
	} // callseq 1
	cvt.f64.f32 	%fd1, %f2;
	mul.wide.u32 	%rd4, %r4, 8;
	add.s64 	%rd5, %rd3, %rd4;
	st.global.f64 	[%rd5], %fd1;
	ret;

}
.func  (.param .b32 func_retval0) __logf(
	.param .b32 __logf_param_0
)
{
	.reg .b32 	%f<4>;

	ld.param.f32 	%f1, [__logf_param_0];
	lg2.approx.f32 	%f2, %f1;
	mul.f32 	%f3, %f2, 0f3F317218;
	st.param.f32 	[func_retval0], %f3;
	ret;

}
.func  (.param .b32 func_retval0) __log10f(
	.param .b32 __log10f_param_0
)
{
	.reg .b32 	%f<4>;

	ld.param.f32 	%f1, [__log10f_param_0];
	lg2.approx.f32 	%f2, %f1;
	mul.f32 	%f3, %f2, 0f3E9A209B;
	st.param.f32 	[func_retval0], %f3;
	ret;

}
.func  (.param .b32 func_retval0) __log2f(
	.param .b32 __log2f_param_0
)
{
	.reg .b32 	%f<3>;

	ld.param.f32 	%f1, [__log2f_param_0];
	lg2.approx.f32 	%f2, %f1;
	st.param.f32 	[func_retval0], %f2;
	ret;

}


// ===== COMPILED SASS (sm_100) =====

	.target	sm_100

	.elftype	@"ET_EXEC"


//--------------------- .note.nv.tkinfo           --------------------------
	.section	.note.nv.tkinfo,"",@"SHT_NOTE"
	.sectionflags	@"SHF_NOTE_NV_TKINFO"
	.tkinfo
        /*0018*/ 	.word	0x00000002
        /*0030*/ 	.string	""
        /*0030*/ 	.string	"ptxas"
        /*0030*/ 	.string	"Cuda compilation tools, release 13.0, V13.0.88"
        /*0030*/ 	.string	"Build cuda_13.0.r13.0/compiler.36424714_0"
        /*0030*/ 	.string	"-arch sm_100 -m 64 "



//--------------------- .note.nv.cuinfo           --------------------------
	.section	.note.nv.cuinfo,"",@"SHT_NOTE"
	.sectionflags	@"SHF_NOTE_NV_CUINFO"
        /*0018*/ 	.short	0x0002
        /*001a*/ 	.short	0x0064
        /*001c*/ 	.short	0x0082
	.zero		2


//--------------------- .nv.info                  --------------------------
	.section	.nv.info,"",@"SHT_CUDA_INFO"
	.align	4


	//----- nvinfo : EIATTR_REGCOUNT
	.align		4
        /*0000*/ 	.byte	0x04, 0x2f
        /*0002*/ 	.short	(.L_4 - .L_3)
	.align		4
.L_3:
        /*0004*/ 	.word	index@(_Z8multiplyPfS_S_)
        /*0008*/ 	.word	0x0000000c


	//----- nvinfo : EIATTR_FRAME_SIZE
	.align		4
.L_4:
        /*000c*/ 	.byte	0x04, 0x11
        /*000e*/ 	.short	(.L_6 - .L_5)
	.align		4
.L_5:
        /*0010*/ 	.word	index@(_Z8multiplyPfS_S_)
        /*0014*/ 	.word	0x00000000


	//----- nvinfo : EIATTR_REGCOUNT
	.align		4
.L_6:
        /*0018*/ 	.byte	0x04, 0x2f
        /*001a*/ 	.short	(.L_8 - .L_7)
	.align		4
.L_7:
        /*001c*/ 	.word	index@(_Z4iterPPfiiS_S_)
        /*0020*/ 	.word	0x00000018


	//----- nvinfo : EIATTR_FRAME_SIZE
	.align		4
.L_8:
        /*0024*/ 	.byte	0x04, 0x11
        /*0026*/ 	.short	(.L_10 - .L_9)
	.align		4
.L_9:
        /*0028*/ 	.word	index@($__internal_0_$__cuda_sm3x_div_rn_noftz_f32_slowpath)
        /*002c*/ 	.word	0x00000000


	//----- nvinfo : EIATTR_FRAME_SIZE
	.align		4
.L_10:
        /*0030*/ 	.byte	0x04, 0x11
        /*0032*/ 	.short	(.L_12 - .L_11)
	.align		4
.L_11:
        /*0034*/ 	.word	index@(_Z4iterPPfiiS_S_)
        /*0038*/ 	.word	0x00000000


	//----- nvinfo : EIATTR_REGCOUNT
	.align		4
.L_12:
        /*003c*/ 	.byte	0x04, 0x2f
        /*003e*/ 	.short	(.L_14 - .L_13)
	.align		4
.L_13:
        /*0040*/ 	.word	index@(_Z7unifiedIfPFffEEvPT_T0_)
        /*0044*/ 	.word	0x00000018


	//----- nvinfo : EIATTR_FRAME_SIZE
	.align		4
.L_14:
        /*0048*/ 	.byte	0x04, 0x11
        /*004a*/ 	.short	(.L_16 - .L_15)
	.align		4
.L_15:
        /*004c*/ 	.word	index@($_Z7unifiedIfPFffEEvPT_T0_$__logf)
        /*0050*/ 	.word	0x00000000


	//----- nvinfo : EIATTR_FRAME_SIZE
	.align		4
.L_16:
        /*0054*/ 	.byte	0x04, 0x11
        /*0056*/ 	.short	(.L_18 - .L_17)
	.align		4
.L_17:
        /*0058*/ 	.word	index@($_Z7unifiedIfPFffEEvPT_T0_$__log2f)
        /*005c*/ 	.word	0x00000000


	//----- nvinfo : EIATTR_FRAME_SIZE
	.align		4
.L_18:
        /*0060*/ 	.byte	0x04, 0x11
        /*0062*/ 	.short	(.L_20 - .L_19)
	.align		4
.L_19:
        /*0064*/ 	.word	index@($_Z7unifiedIfPFffEEvPT_T0_$__log10f)
        /*0068*/ 	.word	0x00000000


	//----- nvinfo : EIATTR_FRAME_SIZE
	.align		4
.L_20:
        /*006c*/ 	.byte	0x04, 0x11
        /*006e*/ 	.short	(.L_22 - .L_21)
	.align		4
.L_21:
        /*0070*/ 	.word	index@(_Z7unifiedIfPFffEEvPT_T0_)
        /*0074*/ 	.word	0x00000000


	//----- nvinfo : EIATTR_REGCOUNT
	.align		4
.L_22:
        /*0078*/ 	.byte	0x04, 0x2f
        /*007a*/ 	.short	(.L_24 - .L_23)
	.align		4
.L_23:
        /*007c*/ 	.word	index@(_Z7unifiedIdPFffEEvPT_T0_)
        /*0080*/ 	.word	0x00000018


	//----- nvinfo : EIATTR_FRAME_SIZE
	.align		4
.L_24:
        /*0084*/ 	.byte	0x04, 0x11
        /*0086*/ 	.short	(.L_26 - .L_25)
	.align		4
.L_25:
        /*0088*/ 	.word	index@($_Z7unifiedIdPFffEEvPT_T0_$__logf)
        /*008c*/ 	.word	0x00000000


	//----- nvinfo : EIATTR_FRAME_SIZE
	.align		4
.L_26:
        /*0090*/ 	.byte	0x04, 0x11
        /*0092*/ 	.short	(.L_28 - .L_27)
	.align		4
.L_27:
        /*0094*/ 	.word	index@($_Z7unifiedIdPFffEEvPT_T0_$__log2f)
        /*0098*/ 	.word	0x00000000


	//----- nvinfo : EIATTR_FRAME_SIZE
	.align		4
.L_28:
        /*009c*/ 	.byte	0x04, 0x11
        /*009e*/ 	.short	(.L_30 - .L_29)
	.align		4
.L_29:
        /*00a0*/ 	.word	index@($_Z7unifiedIdPFffEEvPT_T0_$__log10f)
        /*00a4*/ 	.word	0x00000000


	//----- nvinfo : EIATTR_FRAME_SIZE
	.align		4
.L_30:
        /*00a8*/ 	.byte	0x04, 0x11
        /*00aa*/ 	.short	(.L_32 - .L_31)
	.align		4
.L_31:
        /*00ac*/ 	.word	index@(_Z7unifiedIdPFffEEvPT_T0_)
        /*00b0*/ 	.word	0x00000000


	//----- nvinfo : EIATTR_MIN_STACK_SIZE
	.align		4
.L_32:
        /*00b4*/ 	.byte	0x04, 0x12
        /*00b6*/ 	.short	(.L_34 - .L_33)
	.align		4
.L_33:
        /*00b8*/ 	.word	index@(_Z7unifiedIdPFffEEvPT_T0_)
        /*00bc*/ 	.word	0x00000000


	//----- nvinfo : EIATTR_MIN_STACK_SIZE
	.align		4
.L_34:
        /*00c0*/ 	.byte	0x04, 0x12
        /*00c2*/ 	.short	(.L_36 - .L_35)
	.align		4
.L_35:
        /*00c4*/ 	.word	index@(_Z7unifiedIfPFffEEvPT_T0_)
        /*00c8*/ 	.word	0x00000000


	//----- nvinfo : EIATTR_MIN_STACK_SIZE
	.align		4
.L_36:
        /*00cc*/ 	.byte	0x04, 0x12
        /*00ce*/ 	.short	(.L_38 - .L_37)
	.align		4
.L_37:
        /*00d0*/ 	.word	index@(_Z4iterPPfiiS_S_)
        /*00d4*/ 	.word	0x00000000


	//----- nvinfo : EIATTR_MIN_STACK_SIZE
	.align		4
.L_38:
        /*00d8*/ 	.byte	0x04, 0x12
        /*00da*/ 	.short	(.L_40 - .L_39)
	.align		4
.L_39:
        /*00dc*/ 	.word	index@(_Z8multiplyPfS_S_)
        /*00e0*/ 	.word	0x00000000
.L_40:


//--------------------- .nv.compat                --------------------------
	.section	.nv.compat,"",@"SHT_CUDA_COMPAT_INFO"
	.align	4
        /*0000*/ 	.byte	0x02, 0x09, 0x00, 0x00, 0x02, 0x02, 0x01, 0x00, 0x02, 0x05, 0x05, 0x00, 0x03, 0x07, 0x01, 0x01
        /*0010*/ 	.byte	0x02, 0x03, 0x00, 0x00, 0x02, 0x06, 0x01, 0x00, 0x04, 0x0b, 0x08, 0x00, 0x01, 0x00, 0x00, 0x00
        /*0020*/ 	.byte	0x00, 0x00, 0x00, 0x00


//--------------------- .nv.info._Z7unifiedIdPFffEEvPT_T0_ --------------------------
	.section	.nv.info._Z7unifiedIdPFffEEvPT_T0_,"",@"SHT_CUDA_INFO"
	.sectionflags	@""
	.align	4


	//----- nvinfo : EIATTR_CUDA_API_VERSION
	.align		4
        /*0000*/ 	.byte	0x04, 0x37
        /*0002*/ 	.short	(.L_42 - .L_41)
.L_41:
        /*0004*/ 	.word	0x00000082


	//----- nvinfo : EIATTR_KPARAM_INFO
	.align		4
.L_42:
        /*0008*/ 	.byte	0x04, 0x17
        /*000a*/ 	.short	(.L_44 - .L_43)
.L_43:
        /*000c*/ 	.word	0x00000000
        /*0010*/ 	.short	0x0001
        /*0012*/ 	.short	0x0008
        /*0014*/ 	.byte	0x00, 0xf5, 0x21, 0x00


	//----- nvinfo : EIATTR_KPARAM_INFO
	.align		4
.L_44:
        /*0018*/ 	.byte	0x04, 0x17
        /*001a*/ 	.short	(.L_46 - .L_45)
.L_45:
        /*001c*/ 	.word	0x00000000
        /*0020*/ 	.short	0x0000
        /*0022*/ 	.short	0x0000
        /*0024*/ 	.byte	0x00, 0xf5, 0x21, 0x00


	//----- nvinfo : EIATTR_SPARSE_MMA_MASK
	.align		4
.L_46:
        /*0028*/ 	.byte	0x03, 0x50
        /*002a*/ 	.short	0x0000


	//----- nvinfo : EIATTR_MAXREG_COUNT
	.align		4
        /*002c*/ 	.byte	0x03, 0x1b
        /*002e*/ 	.short	0x00ff


	//----- nvinfo : EIATTR_MERCURY_ISA_VERSION
	.align		4
        /*0030*/ 	.byte	0x03, 0x5f
        /*0032*/ 	.short	0x0101


	//----- nvinfo : EIATTR_VRC_CTA_INIT_COUNT
	.align		4
        /*0034*/ 	.byte	0x02, 0x4a
	.zero		1
	.zero		1


	//----- nvinfo : EIATTR_EXIT_INSTR_OFFSETS
	.align		4
        /*0038*/ 	.byte	0x04, 0x1c
        /*003a*/ 	.short	(.L_48 - .L_47)


	//   ....[0]....
.L_47:
        /*003c*/ 	.word	0x00000140


	//----- nvinfo : EIATTR_CRS_STACK_SIZE
	.align		4
.L_48:
        /*0040*/ 	.byte	0x04, 0x1e
        /*0042*/ 	.short	(.L_50 - .L_49)
.L_49:
        /*0044*/ 	.word	0x00000000


	//----- nvinfo : EIATTR_CBANK_PARAM_SIZE
	.align		4
.L_50:
        /*0048*/ 	.byte	0x03, 0x19
        /*004a*/ 	.short	0x0010


	//----- nvinfo : EIATTR_PARAM_CBANK
	.align		4
        /*004c*/ 	.byte	0x04, 0x0a
        /*004e*/ 	.short	(.L_52 - .L_51)
	.align		4
.L_51:
        /*0050*/ 	.word	index@(.nv.constant0._Z7unifiedIdPFffEEvPT_T0_)
        /*0054*/ 	.short	0x0380
        /*0056*/ 	.short	0x0010


	//----- nvinfo : EIATTR_SW_WAR
	.align		4
.L_52:
        /*0058*/ 	.byte	0x04, 0x36
        /*005a*/ 	.short	(.L_54 - .L_53)
.L_53:
        /*005c*/ 	.word	0x00000008
.L_54:


//--------------------- .nv.info._Z7unifiedIfPFffEEvPT_T0_ --------------------------
	.section	.nv.info._Z7unifiedIfPFffEEvPT_T0_,"",@"SHT_CUDA_INFO"
	.sectionflags	@""
	.align	4


	//----- nvinfo : EIATTR_CUDA_API_VERSION
	.align		4
        /*0000*/ 	.byte	0x04, 0x37
        /*0002*/ 	.short	(.L_56 - .L_55)
.L_55:
        /*0004*/ 	.word	0x00000082


	//----- nvinfo : EIATTR_KPARAM_INFO
	.align		4
.L_56:
        /*0008*/ 	.byte	0x04, 0x17
        /*000a*/ 	.short	(.L_58 - .L_57)
.L_57:
        /*000c*/ 	.word	0x00000000
        /*0010*/ 	.short	0x0001
        /*0012*/ 	.short	0x0008
        /*0014*/ 	.byte	0x00, 0xf5, 0x21, 0x00


	//----- nvinfo : EIATTR_KPARAM_INFO
	.align		4
.L_58:
        /*0018*/ 	.byte	0x04, 0x17
        /*001a*/ 	.short	(.L_60 - .L_59)
.L_59:
        /*001c*/ 	.word	0x00000000
        /*0020*/ 	.short	0x0000
        /*0022*/ 	.short	0x0000
        /*0024*/ 	.byte	0x00, 0xf5, 0x21, 0x00


	//----- nvinfo : EIATTR_SPARSE_MMA_MASK
	.align		4
.L_60:
        /*0028*/ 	.byte	0x03, 0x50
        /*002a*/ 	.short	0x0000


	//----- nvinfo : EIATTR_MAXREG_COUNT
	.align		4
        /*002c*/ 	.byte	0x03, 0x1b
        /*002e*/ 	.short	0x00ff


	//----- nvinfo : EIATTR_MERCURY_ISA_VERSION
	.align		4
        /*0030*/ 	.byte	0x03, 0x5f
        /*0032*/ 	.short	0x0101


	//----- nvinfo : EIATTR_VRC_CTA_INIT_COUNT
	.align		4
        /*0034*/ 	.byte	0x02, 0x4a
	.zero		1
	.zero		1


	//----- nvinfo : EIATTR_EXIT_INSTR_OFFSETS
	.align		4
        /*0038*/ 	.byte	0x04, 0x1c
        /*003a*/ 	.short	(.L_62 - .L_61)


	//   ....[0]....
.L_61:
        /*003c*/ 	.word	0x00000130


	//----- nvinfo : EIATTR_CRS_STACK_SIZE
	.align		4
.L_62:
        /*0040*/ 	.byte	0x04, 0x1e
        /*0042*/ 	.short	(.L_64 - .L_63)
.L_63:
        /*0044*/ 	.word	0x00000000


	//----- nvinfo : EIATTR_CBANK_PARAM_SIZE
	.align		4
.L_64:
        /*0048*/ 	.byte	0x03, 0x19
        /*004a*/ 	.short	0x0010


	//----- nvinfo : EIATTR_PARAM_CBANK
	.align		4
        /*004c*/ 	.byte	0x04, 0x0a
        /*004e*/ 	.short	(.L_66 - .L_65)
	.align		4
.L_65:
        /*0050*/ 	.word	index@(.nv.constant0._Z7unifiedIfPFffEEvPT_T0_)
        /*0054*/ 	.short	0x0380
        /*0056*/ 	.short	0x0010


	//----- nvinfo : EIATTR_SW_WAR
	.align		4
.L_66:
        /*0058*/ 	.byte	0x04, 0x36
        /*005a*/ 	.short	(.L_68 - .L_67)
.L_67:
        /*005c*/ 	.word	0x00000008
.L_68:


//--------------------- .nv.info._Z4iterPPfiiS_S_ --------------------------
	.section	.nv.info._Z4iterPPfiiS_S_,"",@"SHT_CUDA_INFO"
	.sectionflags	@""
	.align	4


	//----- nvinfo : EIATTR_CUDA_API_VERSION
	.align		4
        /*0000*/ 	.byte	0x04, 0x37
        /*0002*/ 	.short	(.L_70 - .L_69)
.L_69:
        /*0004*/ 	.word	0x00000082


	//----- nvinfo : EIATTR_KPARAM_INFO
	.align		4
.L_70:
        /*0008*/ 	.byte	0x04, 0x17
        /*000a*/ 	.short	(.L_72 - .L_71)
.L_71:
        /*000c*/ 	.word	0x00000000
        /*0010*/ 	.short	0x0004
        /*0012*/ 	.short	0x0018
        /*0014*/ 	.byte	0x00, 0xf5, 0x21, 0x00


	//----- nvinfo : EIATTR_KPARAM_INFO
	.align		4
.L_72:
        /*0018*/ 	.byte	0x04, 0x17
        /*001a*/ 	.short	(.L_74 - .L_73)
.L_73:
        /*001c*/ 	.word	0x00000000
        /*0020*/ 	.short	0x0003
        /*0022*/ 	.short	0x0010
        /*0024*/ 	.byte	0x00, 0xf5, 0x21, 0x00


	//----- nvinfo : EIATTR_KPARAM_INFO
	.align		4
.L_74:
        /*0028*/ 	.byte	0x04, 0x17
        /*002a*/ 	.short	(.L_76 - .L_75)
.L_75:
        /*002c*/ 	.word	0x00000000
        /*0030*/ 	.short	0x0002
        /*0032*/ 	.short	0x000c
        /*0034*/ 	.byte	0x00, 0xf0, 0x11, 0x00


	//----- nvinfo : EIATTR_KPARAM_INFO
	.align		4
.L_76:
        /*0038*/ 	.byte	0x04, 0x17
        /*003a*/ 	.short	(.L_78 - .L_77)
.L_77:
        /*003c*/ 	.word	0x00000000
        /*0040*/ 	.short	0x0001
        /*0042*/ 	.short	0x0008
        /*0044*/ 	.byte	0x00, 0xf0, 0x11, 0x00


	//----- nvinfo : EIATTR_KPARAM_INFO
	.align		4
.L_78:
        /*0048*/ 	.byte	0x04, 0x17
        /*004a*/ 	.short	(.L_80 - .L_79)
.L_79:
        /*004c*/ 	.word	0x00000000
        /*0050*/ 	.short	0x0000
        /*0052*/ 	.short	0x0000
        /*0054*/ 	.byte	0x00, 0xf5, 0x21, 0x00


	//----- nvinfo : EIATTR_SPARSE_MMA_MASK
	.align		4
.L_80:
        /*0058*/ 	.byte	0x03, 0x50
        /*005a*/ 	.short	0x0000


	//----- nvinfo : EIATTR_MAXREG_COUNT
	.align		4
        /*005c*/ 	.byte	0x03, 0x1b
        /*005e*/ 	.short	0x00ff


	//----- nvinfo : EIATTR_NUM_BARRIERS
	.align		4
        /*0060*/ 	.byte	0x02, 0x4c
        /*0062*/ 	.byte	0x01
	.zero		1


	//----- nvinfo : EIATTR_MERCURY_ISA_VERSION
	.align		4
        /*0064*/ 	.byte	0x03, 0x5f
        /*0066*/ 	.short	0x0101


	//----- nvinfo : EIATTR_VRC_CTA_INIT_COUNT
	.align		4
        /*0068*/ 	.byte	0x02, 0x4a
	.zero		1
	.zero		1


	//----- nvinfo : EIATTR_EXIT_INSTR_OFFSETS
	.align		4
        /*006c*/ 	.byte	0x04, 0x1c
        /*006e*/ 	.short	(.L_82 - .L_81)


	//   ....[0]....
.L_81:
        /*0070*/ 	.word	0x000000c0


	//   ....[1]....
        /*0074*/ 	.word	0x00000340


	//----- nvinfo : EIATTR_CRS_STACK_SIZE
	.align		4
.L_82:
        /*0078*/ 	.byte	0x04, 0x1e
        /*007a*/ 	.short	(.L_84 - .L_83)
.L_83:
        /*007c*/ 	.word	0x00000000


	//----- nvinfo : EIATTR_CBANK_PARAM_SIZE
	.align		4
.L_84:
        /*0080*/ 	.byte	0x03, 0x19
        /*0082*/ 	.short	0x0020


	//----- nvinfo : EIATTR_PARAM_CBANK
	.align		4
        /*0084*/ 	.byte	0x04, 0x0a
        /*0086*/ 	.short	(.L_86 - .L_85)
	.align		4
.L_85:
        /*0088*/ 	.word	index@(.nv.constant0._Z4iterPPfiiS_S_)
        /*008c*/ 	.short	0x0380
        /*008e*/ 	.short	0x0020


	//----- nvinfo : EIATTR_SW_WAR
	.align		4
.L_86:
        /*0090*/ 	.byte	0x04, 0x36
        /*0092*/ 	.short	(.L_88 - .L_87)
.L_87:
        /*0094*/ 	.word	0x00000008
.L_88:


//--------------------- .nv.info._Z8multiplyPfS_S_ --------------------------
	.section	.nv.info._Z8multiplyPfS_S_,"",@"SHT_CUDA_INFO"
	.sectionflags	@""
	.align	4


	//----- nvinfo : EIATTR_CUDA_API_VERSION
	.align		4
        /*0000*/ 	.byte	0x04, 0x37
        /*0002*/ 	.short	(.L_90 - .L_89)
.L_89:
        /*0004*/ 	.word	0x00000082


	//----- nvinfo : EIATTR_KPARAM_INFO
	.align		4
.L_90:
        /*0008*/ 	.byte	0x04, 0x17
        /*000a*/ 	.short	(.L_92 - .L_91)
.L_91:
        /*000c*/ 	.word	0x00000000
        /*0010*/ 	.short	0x0002
        /*0012*/ 	.short	0x0010
        /*0014*/ 	.byte	0x00, 0xf5, 0x21, 0x00


	//----- nvinfo : EIATTR_KPARAM_INFO
	.align		4
.L_92:
        /*0018*/ 	.byte	0x04, 0x17
        /*001a*/ 	.short	(.L_94 - .L_93)
.L_93:
        /*001c*/ 	.word	0x00000000
        /*0020*/ 	.short	0x0001
        /*0022*/ 	.short	0x0008
        /*0024*/ 	.byte	0x00, 0xf5, 0x21, 0x00


	//----- nvinfo : EIATTR_KPARAM_INFO
	.align		4
.L_94:
        /*0028*/ 	.byte	0x04, 0x17
        /*002a*/ 	.short	(.L_96 - .L_95)
.L_95:
        /*002c*/ 	.word	0x00000000
        /*0030*/ 	.short	0x0000
        /*0032*/ 	.short	0x0000
        /*0034*/ 	.byte	0x00, 0xf5, 0x21, 0x00


	//----- nvinfo : EIATTR_SPARSE_MMA_MASK
	.align		4
.L_96:
        /*0038*/ 	.byte	0x03, 0x50
        /*003a*/ 	.short	0x0000


	//----- nvinfo : EIATTR_MAXREG_COUNT
	.align		4
        /*003c*/ 	.byte	0x03, 0x1b
        /*003e*/ 	.short	0x00ff


	//----- nvinfo : EIATTR_MERCURY_ISA_VERSION
	.align		4
        /*0040*/ 	.byte	0x03, 0x5f
        /*0042*/ 	.short	0x0101


	//----- nvinfo : EIATTR_VRC_CTA_INIT_COUNT
	.align		4
        /*0044*/ 	.byte	0x02, 0x4a
	.zero		1
	.zero		1


	//----- nvinfo : EIATTR_EXIT_INSTR_OFFSETS
	.align		4
        /*0048*/ 	.byte	0x04, 0x1c
        /*004a*/ 	.short	(.L_98 - .L_97)


	//   ....[0]....
.L_97:
        /*004c*/ 	.word	0x00000060


	//   ....[1]....
        /*0050*/ 	.word	0x00000110


	//----- nvinfo : EIATTR_CBANK_PARAM_SIZE
	.align		4
.L_98:
        /*0054*/ 	.byte	0x03, 0x19
        /*0056*/ 	.short	0x0018


	//----- nvinfo : EIATTR_PARAM_CBANK
	.align		4
        /*0058*/ 	.byte	0x04, 0x0a
        /*005a*/ 	.short	(.L_100 - .L_99)
	.align		4
.L_99:
        /*005c*/ 	.word	index@(.nv.constant0._Z8multiplyPfS_S_)
        /*0060*/ 	.short	0x0380
        /*0062*/ 	.short	0x0018


	//----- nvinfo : EIATTR_SW_WAR
	.align		4
.L_100:
        /*0064*/ 	.byte	0x04, 0x36
        /*0066*/ 	.short	(.L_102 - .L_101)
.L_101:
        /*0068*/ 	.word	0x00000008
.L_102:


//--------------------- .nv.callgraph             --------------------------
	.section	.nv.callgraph,"",@"SHT_CUDA_CALLGRAPH"
	.align	4
	.sectionentsize	8
	.align		4
        /*0000*/ 	.word	0x00000000
	.align		4
        /*0004*/ 	.word	0xffffffff
	.align		4
        /*0008*/ 	.word	0x00000000
	.align		4
        /*000c*/ 	.word	0xfffffffe
	.align		4
        /*0010*/ 	.word	0x00000000
	.align		4
        /*0014*/ 	.word	0xfffffffd
	.align		4
        /*0018*/ 	.word	0x00000000
	.align		4
        /*001c*/ 	.word	0xfffffffc


//--------------------- .nv.constant4             --------------------------
	.section	.nv.constant4,"a",@progbits
	.align	8
	.align		8
.nv.constant4:
        /*0000*/ 	.dword	logf_dev
	.align		8
        /*0008*/ 	.dword	log10f_dev
	.align		8
        /*0010*/ 	.dword	log2f_dev


//--------------------- .nv.constant2._Z7unifiedIdPFffEEvPT_T0_ --------------------------
	.section	.nv.constant2._Z7unifiedIdPFffEEvPT_T0_,"a",@progbits
	.sectionflags	@""
	.align	4
.nv.constant2._Z7unifiedIdPFffEEvPT_T0_:
        /*0000*/ 	.byte	0x01, 0x00, 0x00, 0x00, 0x00, 0x00, 0x00, 0x00, 0x10, 0x02, 0x00, 0x00, 0x00, 0x00, 0x00, 0x00
        /*0010*/ 	.byte	0x50, 0x01, 0x00, 0x00, 0x00, 0x00, 0x00, 0x00, 0xc0, 0x01, 0x00, 0x00, 0x00, 0x00, 0x00, 0x00


//--------------------- .nv.constant2._Z7unifiedIfPFffEEvPT_T0_ --------------------------
	.section	.nv.constant2._Z7unifiedIfPFffEEvPT_T0_,"a",@progbits
	.sectionflags	@""
	.align	4
.nv.constant2._Z7unifiedIfPFffEEvPT_T0_:
        /*0000*/ 	.byte	0x01, 0x00, 0x00, 0x00, 0x00, 0x00, 0x00, 0x00, 0x00, 0x02, 0x00, 0x00, 0x00, 0x00, 0x00, 0x00
        /*0010*/ 	.byte	0x40, 0x01, 0x00, 0x00, 0x00, 0x00, 0x00, 0x00, 0xb0, 0x01, 0x00, 0x00, 0x00, 0x00, 0x00, 0x00


//--------------------- .text._Z7unifiedIdPFffEEvPT_T0_ --------------------------
	.section	.text._Z7unifiedIdPFffEEvPT_T0_,"ax",@progbits
	.align	128
        .global         _Z7unifiedIdPFffEEvPT_T0_
        .type           _Z7unifiedIdPFffEEvPT_T0_,@function
        .size           _Z7unifiedIdPFffEEvPT_T0_,(.L_x_15 - _Z7unifiedIdPFffEEvPT_T0_)
        .other          _Z7unifiedIdPFffEEvPT_T0_,@"STO_CUDA_ENTRY STV_DEFAULT"
_Z7unifiedIdPFffEEvPT_T0_:
.text._Z7unifiedIdPFffEEvPT_T0_:
[----:B------:R-:W-:Y:S01]  /*0000*/  LDC R1, c[0x0][0x37c] ;  /* 0x0000df00ff017b82 */ /* 0x000fe20000000800 */
[----:B------:R-:W0:Y:S07]  /*0010*/  S2R R3, SR_TID.X ;  /* 0x0000000000037919 */ /* 0x000e2e0000002100 */
[----:B------:R-:W0:Y:S01]  /*0020*/  S2UR UR4, SR_CTAID.X ;  /* 0x00000000000479c3 */ /* 0x000e220000002500 */
[----:B------:R-:W-:Y:S01]  /*0030*/  HFMA2 R21, -RZ, RZ, 0, 0 ;  /* 0x00000000ff157431 */ /* 0x000fe200000001ff */
[----:B------:R-:W-:Y:S01]  /*0040*/  MOV R20, 0x100 ;  /* 0x0000010000147802 */ /* 0x000fe20000000f00 */
[----:B------:R-:W1:Y:S05]  /*0050*/  LDCU.64 UR36, c[0x0][0x358] ;  /* 0x00006b00ff2477ac */ /* 0x000e6a0008000a00 */
[----:B------:R-:W0:Y:S08]  /*0060*/  LDC R2, c[0x0][0x360] ;  /* 0x0000d800ff027b82 */ /* 0x000e300000000800 */
[----:B------:R-:W2:Y:S01]  /*0070*/  LDC R6, c[0x0][0x388] ;  /* 0x0000e200ff067b82 */ /* 0x000ea20000000800 */
[----:B0-----:R-:W-:-:S04]  /*0080*/  IMAD R2, R2, UR4, R3 ;  /* 0x0000000402027c24 */ /* 0x001fc8000f8e0203 */
[----:B------:R-:W-:-:S03]  /*0090*/  IMAD.HI.U32 R0, R2, -0x77777777, RZ ;  /* 0x8888888902007827 */ /* 0x000fc600078e00ff */
[----:B--2---:R-:W0:Y:S02]  /*00a0*/  LDC.64 R6, c[0x2][R6] ;  /* 0x0080000006067b82 */ /* 0x004e240000000a00 */
[----:B------:R-:W-:-:S05]  /*00b0*/  SHF.R.U32.HI R3, RZ, 0x4, R0 ;  /* 0x00000004ff037819 */ /* 0x000fca0000011600 */
[----:B------:R-:W-:-:S05]  /*00c0*/  IMAD R3, R3, -0x1e, R2 ;  /* 0xffffffe203037824 */ /* 0x000fca00078e0202 */
[----:B------:R-:W-:-:S04]  /*00d0*/  IADD3 R4, PT, PT, R3, 0x1, RZ ;  /* 0x0000000103047810 */ /* 0x000fc80007ffe0ff */
[----:B-1----:R-:W-:-:S07]  /*00e0*/  I2FP.F32.U32 R4, R4 ;  /* 0x0000000400047245 */ /* 0x002fce0000201000 */
[----:B0-----:R-:W-:Y:S05]  /*00f0*/  CALL.REL.NOINC R6 `(_Z7unifiedIdPFffEEvPT_T0_) ;  /* 0xfffffffc06c07344 */ /* 0x001fea0003c3ffff */
[----:B------:R-:W0:Y:S01]  /*0100*/  LDC.64 R6, c[0x0][0x380] ;  /* 0x0000e000ff067b82 */ /* 0x000e220000000a00 */
[----:B------:R-:W1:Y:S01]  /*0110*/  F2F.F64.F32 R4, R4 ;  /* 0x0000000400047310 */ /* 0x000e620000201800 */
[----:B0-----:R-:W-:-:S05]  /*0120*/  IMAD.WIDE.U32 R2, R2, 0x8, R6 ;  /* 0x0000000802027825 */ /* 0x001fca00078e0006 */
[----:B-1----:R-:W-:Y:S01]  /*0130*/  STG.E.64 desc[UR36][R2.64], R4 ;  /* 0x0000000402007986 */ /* 0x002fe2000c101b24 */
[----:B------:R-:W-:Y:S05]  /*0140*/  EXIT ;  /* 0x000000000000794d */ /* 0x000fea0003800000 */
        .type           $_Z7unifiedIdPFffEEvPT_T0_$__log10f,@function
        .size           $_Z7unifiedIdPFffEEvPT_T0_$__log10f,($_Z7unifiedIdPFffEEvPT_T0_$__log2f - $_Z7unifiedIdPFffEEvPT_T0_$__log10f)
$_Z7unifiedIdPFffEEvPT_T0_$__log10f:
[----:B------:R-:W-:-:S04]  /*0150*/  MOV R0, R4 ;  /* 0x0000000400007202 */ /* 0x000fc80000000f00 */
[----:B------:R-:W-:-:S13]  /*0160*/  FSETP.GEU.AND P0, PT, |R0|, 1.175494350822287508e-38, PT ;  /* 0x008000000000780b */ /* 0x000fda0003f0e200 */
[----:B------:R-:W-:-:S04]  /*0170*/  @!P0 FMUL R0, R0, 16777216 ;  /* 0x4b80000000008820 */ /* 0x000fc80000400000 */
[----:B------:R-:W0:Y:S02]  /*0180*/  MUFU.LG2 R4, R0 ;  /* 0x0000000000047308 */ /* 0x000e240000000c00 */
[----:B0-----:R-:W-:-:S04]  /*0190*/  @!P0 FADD R4, R4, -24 ;  /* 0xc1c0000004048421 */ /* 0x001fc80000000000 */
[----:B------:R-:W-:Y:S01]  /*01a0*/  FMUL R4, R4, 0.30103000998497009277 ;  /* 0x3e9a209b04047820 */ /* 0x000fe20000400000 */
[----:B------:R-:W-:Y:S06]  /*01b0*/  RET.REL.NODEC R20 `(_Z7unifiedIdPFffEEvPT_T0_) ;  /* 0xfffffffc14907950 */ /* 0x000fec0003c3ffff */
        .type           $_Z7unifiedIdPFffEEvPT_T0_$__log2f,@function
        .size           $_Z7unifiedIdPFffEEvPT_T0_$__log2f,($_Z7unifiedIdPFffEEvPT_T0_$__logf - $_Z7unifiedIdPFffEEvPT_T0_$__log2f)
$_Z7unifiedIdPFffEEvPT_T0_$__log2f:
[----:B------:R-:W-:-:S13]  /*01c0*/  FSETP.GEU.AND P0, PT, |R4|, 1.175494350822287508e-38, PT ;  /* 0x008000000400780b */ /* 0x000fda0003f0e200 */
[----:B------:R-:W-:-:S06]  /*01d0*/  @!P0 FMUL R4, R4, 16777216 ;  /* 0x4b80000004048820 */ /* 0x000fcc0000400000 */
[----:B------:R-:W0:Y:S02]  /*01e0*/  MUFU.LG2 R4, R4 ;  /* 0x0000000400047308 */ /* 0x000e240000000c00 */
[----:B0-----:R-:W-:Y:S01]  /*01f0*/  @!P0 FADD R4, R4, -24 ;  /* 0xc1c0000004048421 */ /* 0x001fe20000000000 */
[----:B------:R-:W-:Y:S06]  /*0200*/  RET.REL.NODEC R20 `(_Z7unifiedIdPFffEEvPT_T0_) ;  /* 0xfffffffc147c7950 */ /* 0x000fec0003c3ffff */
        .type           $_Z7unifiedIdPFffEEvPT_T0_$__logf,@function
        .size           $_Z7unifiedIdPFffEEvPT_T0_$__logf,(.L_x_15 - $_Z7unifiedIdPFffEEvPT_T0_$__logf)
$_Z7unifiedIdPFffEEvPT_T0_$__logf:
[----:B------:R-:W-:-:S04]  /*0210*/  MOV R0, R4 ;  /* 0x0000000400007202 */ /* 0x000fc80000000f00 */
[----:B------:R-:W-:-:S13]  /*0220*/  FSETP.GEU.AND P0, PT, |R0|, 1.175494350822287508e-38, PT ;  /* 0x008000000000780b */ /* 0x000fda0003f0e200 */
[----:B------:R-:W-:-:S04]  /*0230*/  @!P0 FMUL R0, R0, 16777216 ;  /* 0x4b80000000008820 */ /* 0x000fc80000400000 */
[----:B------:R-:W0:Y:S02]  /*0240*/  MUFU.LG2 R4, R0 ;  /* 0x0000000000047308 */ /* 0x000e240000000c00 */
[----:B0-----:R-:W-:-:S04]  /*0250*/  @!P0 FADD R4, R4, -24 ;  /* 0xc1c0000004048421 */ /* 0x001fc80000000000 */
[----:B------:R-:W-:Y:S01]  /*0260*/  FMUL R4, R4, 0.69314718246459960938 ;  /* 0x3f31721804047820 */ /* 0x000fe20000400000 */
[----:B------:R-:W-:Y:S06]  /*0270*/  RET.REL.NODEC R20 `(_Z7unifiedIdPFffEEvPT_T0_) ;  /* 0xfffffffc14607950 */ /* 0x000fec0003c3ffff */
.L_x_0:
[----:B------:R-:W-:-:S00]  /*0280*/  BRA `(.L_x_0) ;  /* 0xfffffffc00fc7947 */ /* 0x000fc0000383ffff */
[----:B------:R-:W-:-:S00]  /*0290*/  NOP ;  /* 0x0000000000007918 */ /* 0x000fc00000000000 */
        /* <DEDUP_REMOVED lines=14> */
.L_x_15:


//--------------------- .text._Z7unifiedIfPFffEEvPT_T0_ --------------------------
	.section	.text._Z7unifiedIfPFffEEvPT_T0_,"ax",@progbits
	.align	128
        .global         _Z7unifiedIfPFffEEvPT_T0_
        .type           _Z7unifiedIfPFffEEvPT_T0_,@function
        .size           _Z7unifiedIfPFffEEvPT_T0_,(.L_x_18 - _Z7unifiedIfPFffEEvPT_T0_)
        .other          _Z7unifiedIfPFffEEvPT_T0_,@"STO_CUDA_ENTRY STV_DEFAULT"
_Z7unifiedIfPFffEEvPT_T0_:
.text._Z7unifiedIfPFffEEvPT_T0_:
        /* <DEDUP_REMOVED lines=15> */
[----:B0-----:R-:W-:Y:S05]  /*00f0*/  CALL.REL.NOINC R6 `(_Z7unifiedIfPFffEEvPT_T0_) ;  /* 0xfffffffc06c07344 */ /* 0x001fea0003c3ffff */
[----:B------:R-:W0:Y:S02]  /*0100*/  LDC.64 R6, c[0x0][0x380] ;  /* 0x0000e000ff067b82 */ /* 0x000e240000000a00 */
[----:B0-----:R-:W-:-:S05]  /*0110*/  IMAD.WIDE.U32 R2, R2, 0x4, R6 ;  /* 0x0000000402027825 */ /* 0x001fca00078e0006 */
[----:B------:R-:W-:Y:S01]  /*0120*/  STG.E desc[UR36][R2.64], R4 ;  /* 0x0000000402007986 */ /* 0x000fe2000c101924 */
[----:B------:R-:W-:Y:S05]  /*0130*/  EXIT ;  /* 0x000000000000794d */ /* 0x000fea0003800000 */
        .type           $_Z7unifiedIfPFffEEvPT_T0_$__log10f,@function
        .size           $_Z7unifiedIfPFffEEvPT_T0_$__log10f,($_Z7unifiedIfPFffEEvPT_T0_$__log2f - $_Z7unifiedIfPFffEEvPT_T0_$__log10f)
$_Z7unifiedIfPFffEEvPT_T0_$__log10f:
[----:B------:R-:W-:-:S04]  /*0140*/  MOV R0, R4 ;  /* 0x0000000400007202 */ /* 0x000fc80000000f00 */
[----:B------:R-:W-:-:S13]  /*0150*/  FSETP.GEU.AND P0, PT, |R0|, 1.175494350822287508e-38, PT ;  /* 0x008000000000780b */ /* 0x000fda0003f0e200 */
[----:B------:R-:W-:-:S04]  /*0160*/  @!P0 FMUL R0, R0, 16777216 ;  /* 0x4b80000000008820 */ /* 0x000fc80000400000 */
[----:B------:R-:W0:Y:S02]  /*0170*/  MUFU.LG2 R4, R0 ;  /* 0x0000000000047308 */ /* 0x000e240000000c00 */
[----:B0-----:R-:W-:-:S04]  /*0180*/  @!P0 FADD R4, R4, -24 ;  /* 0xc1c0000004048421 */ /* 0x001fc80000000000 */
[----:B------:R-:W-:Y:S01]  /*0190*/  FMUL R4, R4, 0.30103000998497009277 ;  /* 0x3e9a209b04047820 */ /* 0x000fe20000400000 */
[----:B------:R-:W-:Y:S06]  /*01a0*/  RET.REL.NODEC R20 `(_Z7unifiedIfPFffEEvPT_T0_) ;  /* 0xfffffffc14947950 */ /* 0x000fec0003c3ffff */
        .type           $_Z7unifiedIfPFffEEvPT_T0_$__log2f,@function
        .size           $_Z7unifiedIfPFffEEvPT_T0_$__log2f,($_Z7unifiedIfPFffEEvPT_T0_$__logf - $_Z7unifiedIfPFffEEvPT_T0_$__log2f)
$_Z7unifiedIfPFffEEvPT_T0_$__log2f:
[----:B------:R-:W-:-:S13]  /*01b0*/  FSETP.GEU.AND P0, PT, |R4|, 1.175494350822287508e-38, PT ;  /* 0x008000000400780b */ /* 0x000fda0003f0e200 */
[----:B------:R-:W-:-:S06]  /*01c0*/  @!P0 FMUL R4, R4, 16777216 ;  /* 0x4b80000004048820 */ /* 0x000fcc0000400000 */
[----:B------:R-:W0:Y:S02]  /*01d0*/  MUFU.LG2 R4, R4 ;  /* 0x0000000400047308 */ /* 0x000e240000000c00 */
[----:B0-----:R-:W-:Y:S01]  /*01e0*/  @!P0 FADD R4, R4, -24 ;  /* 0xc1c0000004048421 */ /* 0x001fe20000000000 */
[----:B------:R-:W-:Y:S06]  /*01f0*/  RET.REL.NODEC R20 `(_Z7unifiedIfPFffEEvPT_T0_) ;  /* 0xfffffffc14807950 */ /* 0x000fec0003c3ffff */
        .type           $_Z7unifiedIfPFffEEvPT_T0_$__logf,@function
        .size           $_Z7unifiedIfPFffEEvPT_T0_$__logf,(.L_x_18 - $_Z7unifiedIfPFffEEvPT_T0_$__logf)
$_Z7unifiedIfPFffEEvPT_T0_$__logf:
[----:B------:R-:W-:-:S04]  /*0200*/  MOV R0, R4 ;  /* 0x0000000400007202 */ /* 0x000fc80000000f00 */
[----:B------:R-:W-:-:S13]  /*0210*/  FSETP.GEU.AND P0, PT, |R0|, 1.175494350822287508e-38, PT ;  /* 0x008000000000780b */ /* 0x000fda0003f0e200 */
[----:B------:R-:W-:-:S04]  /*0220*/  @!P0 FMUL R0, R0, 16777216 ;  /* 0x4b80000000008820 */ /* 0x000fc80000400000 */
[----:B------:R-:W0:Y:S02]  /*0230*/  MUFU.LG2 R4, R0 ;  /* 0x0000000000047308 */ /* 0x000e240000000c00 */
[----:B0-----:R-:W-:-:S04]  /*0240*/  @!P0 FADD R4, R4, -24 ;  /* 0xc1c0000004048421 */ /* 0x001fc80000000000 */
[----:B------:R-:W-:Y:S01]  /*0250*/  FMUL R4, R4, 0.69314718246459960938 ;  /* 0x3f31721804047820 */ /* 0x000fe20000400000 */
[----:B------:R-:W-:Y:S06]  /*0260*/  RET.REL.NODEC R20 `(_Z7unifiedIfPFffEEvPT_T0_) ;  /* 0xfffffffc14647950 */ /* 0x000fec0003c3ffff */
.L_x_1:
        /* <DEDUP_REMOVED lines=9> */
.L_x_18:


//--------------------- .text._Z4iterPPfiiS_S_    --------------------------
	.section	.text._Z4iterPPfiiS_S_,"ax",@progbits
	.align	128
        .global         _Z4iterPPfiiS_S_
        .type           _Z4iterPPfiiS_S_,@function
        .size           _Z4iterPPfiiS_S_,(.L_x_19 - _Z4iterPPfiiS_S_)
        .other          _Z4iterPPfiiS_S_,@"STO_CUDA_ENTRY STV_DEFAULT"
_Z4iterPPfiiS_S_:
.text._Z4iterPPfiiS_S_:
[----:B------:R-:W-:Y:S01]  /*0000*/  LDC R1, c[0x0][0x37c] ;  /* 0x0000df00ff017b82 */ /* 0x000fe20000000800 */
[----:B------:R-:W0:Y:S07]  /*0010*/  S2R R3, SR_TID.X ;  /* 0x0000000000037919 */ /* 0x000e2e0000002100 */
[----:B------:R-:W1:Y:S01]  /*0020*/  LDC.64 R8, c[0x0][0x390] ;  /* 0x0000e400ff087b82 */ /* 0x000e620000000a00 */
[----:B------:R-:W1:Y:S07]  /*0030*/  LDCU.64 UR4, c[0x0][0x358] ;  /* 0x00006b00ff0477ac */ /* 0x000e6e0008000a00 */
[----:B------:R-:W2:Y:S08]  /*0040*/  LDC.64 R10, c[0x0][0x398] ;  /* 0x0000e600ff0a7b82 */ /* 0x000eb00000000a00 */
[----:B------:R-:W0:Y:S08]  /*0050*/  S2UR UR6, SR_CTAID.X ;  /* 0x00000000000679c3 */ /* 0x000e300000002500 */
[----:B------:R-:W0:Y:S01]  /*0060*/  LDC R2, c[0x0][0x360] ;  /* 0x0000d800ff027b82 */ /* 0x000e220000000800 */
[----:B-1----:R1:W-:Y:S04]  /*0070*/  STG.E desc[UR4][R8.64], RZ ;  /* 0x000000ff08007986 */ /* 0x0023e8000c101904 */
[----:B--2---:R1:W-:Y:S01]  /*0080*/  STG.E desc[UR4][R10.64], RZ ;  /* 0x000000ff0a007986 */ /* 0x0043e2000c101904 */
[----:B0-----:R-:W-:-:S02]  /*0090*/  IMAD R2, R2, UR6, R3 ;  /* 0x0000000602027c24 */ /* 0x001fc4000f8e0203 */
[----:B------:R-:W-:Y:S03]  /*00a0*/  BAR.SYNC.DEFER_BLOCKING 0x0 ;  /* 0x0000000000007b1d */ /* 0x000fe60000010000 */
[----:B------:R-:W-:-:S13]  /*00b0*/  ISETP.GT.U32.AND P0, PT, R2, 0x4, PT ;  /* 0x000000040200780c */ /* 0x000fda0003f04070 */
[----:B-1----:R-:W-:Y:S05]  /*00c0*/  @P0 EXIT ;  /* 0x000000000000094d */ /* 0x002fea0003800000 */
[----:B------:R-:W0:Y:S08]  /*00d0*/  LDC.64 R6, c[0x0][0x380] ;  /* 0x0000e000ff067b82 */ /* 0x000e300000000a00 */
[----:B------:R-:W0:Y:S02]  /*00e0*/  LDC.64 R12, c[0x0][0x388] ;  /* 0x0000e200ff0c7b82 */ /* 0x000e240000000a00 */
[----:B0-----:R-:W-:-:S04]  /*00f0*/  IMAD.WIDE R4, R12, 0x8, R6 ;  /* 0x000000080c047825 */ /* 0x001fc800078e0206 */
[----:B------:R-:W-:Y:S02]  /*0100*/  IMAD.WIDE R6, R13, 0x8, R6 ;  /* 0x000000080d067825 */ /* 0x000fe400078e0206 */
[----:B------:R-:W2:Y:S04]  /*0110*/  LDG.E.64 R12, desc[UR4][R4.64] ;  /* 0x00000004040c7981 */ /* 0x000ea8000c1e1b00 */
[----:B------:R-:W3:Y:S01]  /*0120*/  LDG.E.64 R14, desc[UR4][R6.64] ;  /* 0x00000004060e7981 */ /* 0x000ee2000c1e1b00 */
[----:B--2---:R-:W-:-:S04]  /*0130*/  IMAD.WIDE.U32 R12, R2, 0x4, R12 ;  /* 0x00000004020c7825 */ /* 0x004fc800078e000c */
[----:B---3--:R-:W-:Y:S02]  /*0140*/  IMAD.WIDE.U32 R14, R2, 0x4, R14 ;  /* 0x00000004020e7825 */ /* 0x008fe400078e000e */
[----:B------:R-:W2:Y:S04]  /*0150*/  LD.E R12, desc[UR4][R12.64] ;  /* 0x000000040c0c7980 */ /* 0x000ea8000c101900 */
[----:B------:R-:W2:Y:S02]  /*0160*/  LD.E R15, desc[UR4][R14.64] ;  /* 0x000000040e0f7980 */ /* 0x000ea4000c101900 */
[----:B--2---:R-:W-:-:S05]  /*0170*/  FMUL R3, R12, R15 ;  /* 0x0000000f0c037220 */ /* 0x004fca0000400000 */
[----:B------:R0:W-:Y:S04]  /*0180*/  REDG.E.ADD.F32.FTZ.RN.STRONG.GPU desc[UR4][R8.64], R3 ;  /* 0x00000003080079a6 */ /* 0x0001e8000c12f304 */
[----:B------:R-:W2:Y:S02]  /*0190*/  LDG.E.64 R16, desc[UR4][R6.64] ;  /* 0x0000000406107981 */ /* 0x000ea4000c1e1b00 */
[----:B--2---:R-:W-:-:S06]  /*01a0*/  IMAD.WIDE.U32 R16, R2, 0x4, R16 ;  /* 0x0000000402107825 */ /* 0x004fcc00078e0010 */
[----:B------:R-:W2:Y:S02]  /*01b0*/  LD.E R16, desc[UR4][R16.64] ;  /* 0x0000000410107980 */ /* 0x000ea4000c101900 */
[----:B--2---:R-:W-:-:S05]  /*01c0*/  FMUL R19, R16, R16 ;  /* 0x0000001010137220 */ /* 0x004fca0000400000 */
[----:B------:R1:W-:Y:S01]  /*01d0*/  REDG.E.ADD.F32.FTZ.RN.STRONG.GPU desc[UR4][R10.64], R19 ;  /* 0x000000130a0079a6 */ /* 0x0003e2000c12f304 */
[----:B------:R-:W-:Y:S06]  /*01e0*/  BAR.SYNC.DEFER_BLOCKING 0x0 ;  /* 0x0000000000007b1d */ /* 0x000fec0000010000 */
[----:B------:R-:W2:Y:S04]  /*01f0*/  LDG.E R21, desc[UR4][R10.64] ;  /* 0x000000040a157981 */ /* 0x000ea8000c1e1900 */
[----:B------:R-:W3:Y:S01]  /*0200*/  LDG.E R0, desc[UR4][R8.64] ;  /* 0x0000000408007981 */ /* 0x000ee2000c1e1900 */
[----:B--2---:R-:W2:Y:S08]  /*0210*/  MUFU.RCP R12, R21 ;  /* 0x00000015000c7308 */ /* 0x004eb00000001000 */
[----:B---3--:R-:W3:Y:S01]  /*0220*/  FCHK P0, R0, R21 ;  /* 0x0000001500007302 */ /* 0x008ee20000000000 */
[----:B--2---:R-:W-:-:S04]  /*0230*/  FFMA R13, -R21, R12, 1 ;  /* 0x3f800000150d7423 */ /* 0x004fc8000000010c */
[----:B------:R-:W-:-:S04]  /*0240*/  FFMA R13, R12, R13, R12 ;  /* 0x0000000d0c0d7223 */ /* 0x000fc8000000000c */
[----:B------:R-:W-:-:S04]  /*0250*/  FFMA R12, R0, R13, RZ ;  /* 0x0000000d000c7223 */ /* 0x000fc800000000ff */
[----:B0-----:R-:W-:-:S04]  /*0260*/  FFMA R3, -R21, R12, R0 ;  /* 0x0000000c15037223 */ /* 0x001fc80000000100 */
[----:B------:R-:W-:Y:S01]  /*0270*/  FFMA R12, R13, R3, R12 ;  /* 0x000000030d0c7223 */ /* 0x000fe2000000000c */
[----:B-1-3--:R-:W-:Y:S06]  /*0280*/  @!P0 BRA `(.L_x_2) ;  /* 0x00000000000c8947 */ /* 0x00afec0003800000 */
[----:B------:R-:W-:-:S07]  /*0290*/  MOV R8, 0x2b0 ;  /* 0x000002b000087802 */ /* 0x000fce0000000f00 */
[----:B------:R-:W-:Y:S05]  /*02a0*/  CALL.REL.NOINC `($__internal_0_$__cuda_sm3x_div_rn_noftz_f32_slowpath) ;  /* 0x0000000000287944 */ /* 0x000fea0003c00000 */
[----:B------:R-:W-:-:S07]  /*02b0*/  IMAD.MOV.U32 R12, RZ, RZ, R0 ;  /* 0x000000ffff0c7224 */ /* 0x000fce00078e0000 */
.L_x_2:
[----:B------:R-:W2:Y:S04]  /*02c0*/  LDG.E.64 R6, desc[UR4][R6.64] ;  /* 0x0000000406067981 */ /* 0x000ea8000c1e1b00 */
[----:B------:R-:W3:Y:S01]  /*02d0*/  LDG.E.64 R4, desc[UR4][R4.64] ;  /* 0x0000000404047981 */ /* 0x000ee2000c1e1b00 */
[----:B--2---:R-:W-:-:S04]  /*02e0*/  IMAD.WIDE.U32 R8, R2, 0x4, R6 ;  /* 0x0000000402087825 */ /* 0x004fc800078e0006 */
[----:B---3--:R-:W-:Y:S02]  /*02f0*/  IMAD.WIDE.U32 R2, R2, 0x4, R4 ;  /* 0x0000000402027825 */ /* 0x008fe400078e0004 */
[----:B------:R-:W2:Y:S04]  /*0300*/  LD.E R9, desc[UR4][R8.64] ;  /* 0x0000000408097980 */ /* 0x000ea8000c101900 */
[----:B------:R-:W2:Y:S02]  /*0310*/  LD.E R0, desc[UR4][R2.64] ;  /* 0x0000000402007980 */ /* 0x000ea4000c101900 */
[----:B--2---:R-:W-:-:S05]  /*0320*/  FFMA R11, R9, -R12, R0 ;  /* 0x8000000c090b7223 */ /* 0x004fca0000000000 */
[----:B------:R-:W-:Y:S01]  /*0330*/  ST.E desc[UR4][R2.64], R11 ;  /* 0x0000000b02007985 */ /* 0x000fe2000c101904 */
[----:B------:R-:W-:Y:S05]  /*0340*/  EXIT ;  /* 0x000000000000794d */ /* 0x000fea0003800000 */
        .weak           $__internal_0_$__cuda_sm3x_div_rn_noftz_f32_slowpath
        .type           $__internal_0_$__cuda_sm3x_div_rn_noftz_f32_slowpath,@function
        .size           $__internal_0_$__cuda_sm3x_div_rn_noftz_f32_slowpath,(.L_x_19 - $__internal_0_$__cuda_sm3x_div_rn_noftz_f32_slowpath)
$__internal_0_$__cuda_sm3x_div_rn_noftz_f32_slowpath:
[----:B------:R-:W-:Y:S01]  /*0350*/  SHF.R.U32.HI R10, RZ, 0x17, R21 ;  /* 0x00000017ff0a7819 */ /* 0x000fe20000011615 */
[--C-:B------:R-:W-:Y:S01]  /*0360*/  IMAD.MOV.U32 R12, RZ, RZ, R0.reuse ;  /* 0x000000ffff0c7224 */ /* 0x100fe200078e0000 */
[----:B------:R-:W-:Y:S02]  /*0370*/  SHF.R.U32.HI R3, RZ, 0x17, R0 ;  /* 0x00000017ff037819 */ /* 0x000fe40000011600 */
[----:B------:R-:W-:Y:S02]  /*0380*/  LOP3.LUT R10, R10, 0xff, RZ, 0xc0, !PT ;  /* 0x000000ff0a0a7812 */ /* 0x000fe400078ec0ff */
[----:B------:R-:W-:-:S03]  /*0390*/  LOP3.LUT R11, R3, 0xff, RZ, 0xc0, !PT ;  /* 0x000000ff030b7812 */ /* 0x000fc600078ec0ff */
[----:B------:R-:W-:Y:S02]  /*03a0*/  VIADD R14, R10, 0xffffffff ;  /* 0xffffffff0a0e7836 */ /* 0x000fe40000000000 */
[----:B------:R-:W-:-:S03]  /*03b0*/  VIADD R13, R11, 0xffffffff ;  /* 0xffffffff0b0d7836 */ /* 0x000fc60000000000 */
[----:B------:R-:W-:-:S04]  /*03c0*/  ISETP.GT.U32.AND P0, PT, R14, 0xfd, PT ;  /* 0x000000fd0e00780c */ /* 0x000fc80003f04070 */
[----:B------:R-:W-:-:S13]  /*03d0*/  ISETP.GT.U32.OR P0, PT, R13, 0xfd, P0 ;  /* 0x000000fd0d00780c */ /* 0x000fda0000704470 */
[----:B------:R-:W-:Y:S01]  /*03e0*/  @!P0 IMAD.MOV.U32 R9, RZ, RZ, RZ ;  /* 0x000000ffff098224 */ /* 0x000fe200078e00ff */
[----:B------:R-:W-:Y:S06]  /*03f0*/  @!P0 BRA `(.L_x_3) ;  /* 0x0000000000608947 */ /* 0x000fec0003800000 */
[----:B------:R-:W-:Y:S01]  /*0400*/  FSETP.GTU.FTZ.AND P0, PT, |R0|, +INF , PT ;  /* 0x7f8000000000780b */ /* 0x000fe20003f1c200 */
[----:B------:R-:W-:Y:S01]  /*0410*/  IMAD.MOV.U32 R3, RZ, RZ, R21 ;  /* 0x000000ffff037224 */ /* 0x000fe200078e0015 */
[----:B------:R-:W-:-:S04]  /*0420*/  FSETP.GTU.FTZ.AND P1, PT, |R21|, +INF , PT ;  /* 0x7f8000001500780b */ /* 0x000fc80003f3c200 */
[----:B------:R-:W-:-:S13]  /*0430*/  PLOP3.LUT P0, PT, P0, P1, PT, 0xf8, 0x8f ;  /* 0x00000000008f781c */ /* 0x000fda0000703f70 */
[----:B------:R-:W-:Y:S05]  /*0440*/  @P0 BRA `(.L_x_4) ;  /* 0x0000000400440947 */ /* 0x000fea0003800000 */
[----:B------:R-:W-:-:S13]  /*0450*/  LOP3.LUT P0, RZ, R21, 0x7fffffff, R12, 0xc8, !PT ;  /* 0x7fffffff15ff7812 */ /* 0x000fda000780c80c */
[----:B------:R-:W-:Y:S05]  /*0460*/  @!P0 BRA `(.L_x_5) ;  /* 0x0000000400348947 */ /* 0x000fea0003800000 */
[C---:B------:R-:W-:Y:S02]  /*0470*/  FSETP.NEU.FTZ.AND P2, PT, |R0|.reuse, +INF , PT ;  /* 0x7f8000000000780b */ /* 0x040fe40003f5d200 */
[----:B------:R-:W-:Y:S02]  /*0480*/  FSETP.NEU.FTZ.AND P1, PT, |R3|, +INF , PT ;  /* 0x7f8000000300780b */ /* 0x000fe40003f3d200 */
[----:B------:R-:W-:-:S11]  /*0490*/  FSETP.NEU.FTZ.AND P0, PT, |R0|, +INF , PT ;  /* 0x7f8000000000780b */ /* 0x000fd60003f1d200 */
[----:B------:R-:W-:Y:S05]  /*04a0*/  @!P1 BRA !P2, `(.L_x_5) ;  /* 0x0000000400249947 */ /* 0x000fea0005000000 */
[----:B------:R-:W-:-:S04]  /*04b0*/  LOP3.LUT P2, RZ, R12, 0x7fffffff, RZ, 0xc0, !PT ;  /* 0x7fffffff0cff7812 */ /* 0x000fc8000784c0ff */
[----:B------:R-:W-:-:S13]  /*04c0*/  PLOP3.LUT P1, PT, P1, P2, PT, 0x2f, 0xf2 ;  /* 0x0000000000f2781c */ /* 0x000fda0000f24577 */
[----:B------:R-:W-:Y:S05]  /*04d0*/  @P1 BRA `(.L_x_6) ;  /* 0x0000000400101947 */ /* 0x000fea0003800000 */
[----:B------:R-:W-:-:S04]  /*04e0*/  LOP3.LUT P1, RZ, R21, 0x7fffffff, RZ, 0xc0, !PT ;  /* 0x7fffffff15ff7812 */ /* 0x000fc8000782c0ff */
[----:B------:R-:W-:-:S13]  /*04f0*/  PLOP3.LUT P0, PT, P0, P1, PT, 0x2f, 0xf2 ;  /* 0x0000000000f2781c */ /* 0x000fda0000702577 */
[----:B------:R-:W-:Y:S05]  /*0500*/  @P0 BRA `(.L_x_7) ;  /* 0x0000000000f80947 */ /* 0x000fea0003800000 */
[----:B------:R-:W-:Y:S02]  /*0510*/  ISETP.GE.AND P0, PT, R13, RZ, PT ;  /* 0x000000ff0d00720c */ /* 0x000fe40003f06270 */
[----:B------:R-:W-:-:S11]  /*0520*/  ISETP.GE.AND P1, PT, R14, RZ, PT ;  /* 0x000000ff0e00720c */ /* 0x000fd60003f26270 */
[----:B------:R-:W-:Y:S02]  /*0530*/  @P0 IMAD.MOV.U32 R9, RZ, RZ, RZ ;  /* 0x000000ffff090224 */ /* 0x000fe400078e00ff */
[----:B------:R-:W-:Y:S01]  /*0540*/  @!P0 FFMA R12, R0, 1.84467440737095516160e+19, RZ ;  /* 0x5f800000000c8823 */ /* 0x000fe200000000ff */
[----:B------:R-:W-:Y:S02]  /*0550*/  @!P0 IMAD.MOV.U32 R9, RZ, RZ, -0x40 ;  /* 0xffffffc0ff098424 */ /* 0x000fe400078e00ff */
[----:B------:R-:W-:Y:S02]  /*0560*/  @!P1 FFMA R21, R3, 1.84467440737095516160e+19, RZ ;  /* 0x5f80000003159823 */ /* 0x000fe400000000ff */
[----:B------:R-:W-:-:S07]  /*0570*/  @!P1 VIADD R9, R9, 0x40 ;  /* 0x0000004009099836 */ /* 0x000fce0000000000 */
.L_x_3:
[----:B------:R-:W-:Y:S01]  /*0580*/  LEA R0, R10, 0xc0800000, 0x17 ;  /* 0xc08000000a007811 */ /* 0x000fe200078eb8ff */
[----:B------:R-:W-:-:S04]  /*0590*/  VIADD R11, R11, 0xffffff81 ;  /* 0xffffff810b0b7836 */ /* 0x000fc80000000000 */
[----:B------:R-:W-:Y:S01]  /*05a0*/  IMAD.IADD R21, R21, 0x1, -R0 ;  /* 0x0000000115157824 */ /* 0x000fe200078e0a00 */
[C---:B------:R-:W-:Y:S01]  /*05b0*/  IADD3 R10, PT, PT, R11.reuse, 0x7f, -R10 ;  /* 0x0000007f0b0a7810 */ /* 0x040fe20007ffe80a */
[----:B------:R-:W-:Y:S02]  /*05c0*/  IMAD R0, R11, -0x800000, R12 ;  /* 0xff8000000b007824 */ /* 0x000fe400078e020c */
[----:B------:R-:W0:Y:S01]  /*05d0*/  MUFU.RCP R3, R21 ;  /* 0x0000001500037308 */ /* 0x000e220000001000 */
[----:B------:R-:W-:Y:S01]  /*05e0*/  FADD.FTZ R13, -R21, -RZ ;  /* 0x800000ff150d7221 */ /* 0x000fe20000010100 */
[----:B------:R-:W-:-:S03]  /*05f0*/  IMAD.IADD R10, R10, 0x1, R9 ;  /* 0x000000010a0a7824 */ /* 0x000fc600078e0209 */
[----:B0-----:R-:W-:-:S04]  /*0600*/  FFMA R14, R3, R13, 1 ;  /* 0x3f800000030e7423 */ /* 0x001fc8000000000d */
[----:B------:R-:W-:-:S04]  /*0610*/  FFMA R14, R3, R14, R3 ;  /* 0x0000000e030e7223 */ /* 0x000fc80000000003 */
[----:B------:R-:W-:-:S04]  /*0620*/  FFMA R3, R0, R14, RZ ;  /* 0x0000000e00037223 */ /* 0x000fc800000000ff */
[----:B------:R-:W-:-:S04]  /*0630*/  FFMA R12, R13, R3, R0 ;  /* 0x000000030d0c7223 */ /* 0x000fc80000000000 */
[----:B------:R-:W-:-:S04]  /*0640*/  FFMA R15, R14, R12, R3 ;  /* 0x0000000c0e0f7223 */ /* 0x000fc80000000003 */
[----:B------:R-:W-:-:S04]  /*0650*/  FFMA R12, R13, R15, R0 ;  /* 0x0000000f0d0c7223 */ /* 0x000fc80000000000 */
[----:B------:R-:W-:-:S05]  /*0660*/  FFMA R0, R14, R12, R15 ;  /* 0x0000000c0e007223 */ /* 0x000fca000000000f */
[----:B------:R-:W-:-:S04]  /*0670*/  SHF.R.U32.HI R3, RZ, 0x17, R0 ;  /* 0x00000017ff037819 */ /* 0x000fc80000011600 */
[----:B------:R-:W-:-:S05]  /*0680*/  LOP3.LUT R3, R3, 0xff, RZ, 0xc0, !PT ;  /* 0x000000ff03037812 */ /* 0x000fca00078ec0ff */
[----:B------:R-:W-:-:S04]  /*0690*/  IMAD.IADD R11, R3, 0x1, R10 ;  /* 0x00000001030b7824 */ /* 0x000fc800078e020a */
[----:B------:R-:W-:-:S05]  /*06a0*/  VIADD R3, R11, 0xffffffff ;  /* 0xffffffff0b037836 */ /* 0x000fca0000000000 */
[----:B------:R-:W-:-:S13]  /*06b0*/  ISETP.GE.U32.AND P0, PT, R3, 0xfe, PT ;  /* 0x000000fe0300780c */ /* 0x000fda0003f06070 */
[----:B------:R-:W-:Y:S05]  /*06c0*/  @!P0 BRA `(.L_x_8) ;  /* 0x0000000000808947 */ /* 0x000fea0003800000 */
[----:B------:R-:W-:-:S13]  /*06d0*/  ISETP.GT.AND P0, PT, R11, 0xfe, PT ;  /* 0x000000fe0b00780c */ /* 0x000fda0003f04270 */
[----:B------:R-:W-:Y:S05]  /*06e0*/  @P0 BRA `(.L_x_9) ;  /* 0x00000000006c0947 */ /* 0x000fea0003800000 */
[----:B------:R-:W-:-:S13]  /*06f0*/  ISETP.GE.AND P0, PT, R11, 0x1, PT ;  /* 0x000000010b00780c */ /* 0x000fda0003f06270 */
[----:B------:R-:W-:Y:S05]  /*0700*/  @P0 BRA `(.L_x_10) ;  /* 0x0000000000980947 */ /* 0x000fea0003800000 */
[----:B------:R-:W-:Y:S02]  /*0710*/  ISETP.GE.AND P0, PT, R11, -0x18, PT ;  /* 0xffffffe80b00780c */ /* 0x000fe40003f06270 */
[----:B------:R-:W-:-:S11]  /*0720*/  LOP3.LUT R0, R0, 0x80000000, RZ, 0xc0, !PT ;  /* 0x8000000000007812 */ /* 0x000fd600078ec0ff */
[----:B------:R-:W-:Y:S05]  /*0730*/  @!P0 BRA `(.L_x_10) ;  /* 0x00000000008c8947 */ /* 0x000fea0003800000 */
[CCC-:B------:R-:W-:Y:S01]  /*0740*/  FFMA.RZ R3, R14.reuse, R12.reuse, R15.reuse ;  /* 0x0000000c0e037223 */ /* 0x1c0fe2000000c00f */
[CCC-:B------:R-:W-:Y:S01]  /*0750*/  FFMA.RM R10, R14.reuse, R12.reuse, R15.reuse ;  /* 0x0000000c0e0a7223 */ /* 0x1c0fe2000000400f */
[C---:B------:R-:W-:Y:S02]  /*0760*/  ISETP.NE.AND P2, PT, R11.reuse, RZ, PT ;  /* 0x000000ff0b00720c */ /* 0x040fe40003f45270 */
[----:B------:R-:W-:Y:S02]  /*0770*/  ISETP.NE.AND P1, PT, R11, RZ, PT ;  /* 0x000000ff0b00720c */ /* 0x000fe40003f25270 */
[----:B------:R-:W-:Y:S01]  /*0780*/  LOP3.LUT R9, R3, 0x7fffff, RZ, 0xc0, !PT ;  /* 0x007fffff03097812 */ /* 0x000fe200078ec0ff */
[----:B------:R-:W-:Y:S01]  /*0790*/  FFMA.RP R3, R14, R12, R15 ;  /* 0x0000000c0e037223 */ /* 0x000fe2000000800f */
[----:B------:R-:W-:Y:S02]  /*07a0*/  VIADD R12, R11, 0x20 ;  /* 0x000000200b0c7836 */ /* 0x000fe40000000000 */
[----:B------:R-:W-:Y:S01]  /*07b0*/  LOP3.LUT R9, R9, 0x800000, RZ, 0xfc, !PT ;  /* 0x0080000009097812 */ /* 0x000fe200078efcff */
[----:B------:R-:W-:Y:S01]  /*07c0*/  IMAD.MOV R11, RZ, RZ, -R11 ;  /* 0x000000ffff0b7224 */ /* 0x000fe200078e0a0b */
[----:B------:R-:W-:-:S02]  /*07d0*/  FSETP.NEU.FTZ.AND P0, PT, R3, R10, PT ;  /* 0x0000000a0300720b */ /* 0x000fc40003f1d000 */
[----:B------:R-:W-:Y:S02]  /*07e0*/  SHF.L.U32 R12, R9, R12, RZ ;  /* 0x0000000c090c7219 */ /* 0x000fe400000006ff */
[----:B------:R-:W-:Y:S02]  /*07f0*/  SEL R10, R11, RZ, P2 ;  /* 0x000000ff0b0a7207 */ /* 0x000fe40001000000 */
[----:B------:R-:W-:Y:S02]  /*0800*/  ISETP.NE.AND P1, PT, R12, RZ, P1 ;  /* 0x000000ff0c00720c */ /* 0x000fe40000f25270 */
[----:B------:R-:W-:Y:S02]  /*0810*/  SHF.R.U32.HI R10, RZ, R10, R9 ;  /* 0x0000000aff0a7219 */ /* 0x000fe40000011609 */
[----:B------:R-:W-:Y:S02]  /*0820*/  PLOP3.LUT P0, PT, P0, P1, PT, 0xf8, 0x8f ;  /* 0x00000000008f781c */ /* 0x000fe40000703f70 */
[----:B------:R-:W-:-:S02]  /*0830*/  SHF.R.U32.HI R12, RZ, 0x1, R10 ;  /* 0x00000001ff0c7819 */ /* 0x000fc4000001160a */
[----:B------:R-:W-:-:S04]  /*0840*/  SEL R3, RZ, 0x1, !P0 ;  /* 0x00000001ff037807 */ /* 0x000fc80004000000 */
[----:B------:R-:W-:-:S04]  /*0850*/  LOP3.LUT R3, R3, 0x1, R12, 0xf8, !PT ;  /* 0x0000000103037812 */ /* 0x000fc800078ef80c */
[----:B------:R-:W-:-:S05]  /*0860*/  LOP3.LUT R3, R3, R10, RZ, 0xc0, !PT ;  /* 0x0000000a03037212 */ /* 0x000fca00078ec0ff */
[----:B------:R-:W-:-:S05]  /*0870*/  IMAD.IADD R3, R12, 0x1, R3 ;  /* 0x000000010c037824 */ /* 0x000fca00078e0203 */
[----:B------:R-:W-:Y:S01]  /*0880*/  LOP3.LUT R0, R3, R0, RZ, 0xfc, !PT ;  /* 0x0000000003007212 */ /* 0x000fe200078efcff */
[----:B------:R-:W-:Y:S06]  /*0890*/  BRA `(.L_x_10) ;  /* 0x0000000000347947 */ /* 0x000fec0003800000 */
.L_x_9:
[----:B------:R-:W-:-:S04]  /*08a0*/  LOP3.LUT R0, R0, 0x80000000, RZ, 0xc0, !PT ;  /* 0x8000000000007812 */ /* 0x000fc800078ec0ff */
[----:B------:R-:W-:Y:S01]  /*08b0*/  LOP3.LUT R0, R0, 0x7f800000, RZ, 0xfc, !PT ;  /* 0x7f80000000007812 */ /* 0x000fe200078efcff */
[----:B------:R-:W-:Y:S06]  /*08c0*/  BRA `(.L_x_10) ;  /* 0x0000000000287947 */ /* 0x000fec0003800000 */
.L_x_8:
[----:B------:R-:W-:Y:S01]  /*08d0*/  IMAD R0, R10, 0x800000, R0 ;  /* 0x008000000a007824 */ /* 0x000fe200078e0200 */
[----:B------:R-:W-:Y:S06]  /*08e0*/  BRA `(.L_x_10) ;  /* 0x0000000000207947 */ /* 0x000fec0003800000 */
.L_x_7:
[----:B------:R-:W-:-:S04]  /*08f0*/  LOP3.LUT R0, R21, 0x80000000, R12, 0x48, !PT ;  /* 0x8000000015007812 */ /* 0x000fc800078e480c */
[----:B------:R-:W-:Y:S01]  /*0900*/  LOP3.LUT R0, R0, 0x7f800000, RZ, 0xfc, !PT ;  /* 0x7f80000000007812 */ /* 0x000fe200078efcff */
[----:B------:R-:W-:Y:S06]  /*0910*/  BRA `(.L_x_10) ;  /* 0x0000000000147947 */ /* 0x000fec0003800000 */
.L_x_6:
[----:B------:R-:W-:Y:S01]  /*0920*/  LOP3.LUT R0, R21, 0x80000000, R12, 0x48, !PT ;  /* 0x8000000015007812 */ /* 0x000fe200078e480c */
[----:B------:R-:W-:Y:S06]  /*0930*/  BRA `(.L_x_10) ;  /* 0x00000000000c7947 */ /* 0x000fec0003800000 */
.L_x_5:
[----:B------:R-:W0:Y:S01]  /*0940*/  MUFU.RSQ R0, -QNAN ;  /* 0xffc0000000007908 */ /* 0x000e220000001400 */
[----:B------:R-:W-:Y:S05]  /*0950*/  BRA `(.L_x_10) ;  /* 0x0000000000047947 */ /* 0x000fea0003800000 */
.L_x_4:
[----:B------:R-:W-:-:S07]  /*0960*/  FADD.FTZ R0, R0, R3 ;  /* 0x0000000300007221 */ /* 0x000fce0000010000 */
.L_x_10:
[----:B------:R-:W-:-:S04]  /*0970*/  IMAD.MOV.U32 R9, RZ, RZ, 0x0 ;  /* 0x00000000ff097424 */ /* 0x000fc800078e00ff */
[----:B0-----:R-:W-:Y:S05]  /*0980*/  RET.REL.NODEC R8 `(_Z4iterPPfiiS_S_) ;  /* 0xfffffff4089c7950 */ /* 0x001fea0003c3ffff */
.L_x_11:
        /* <DEDUP_REMOVED lines=15> */
.L_x_19:


//--------------------- .text._Z8multiplyPfS_S_   --------------------------
	.section	.text._Z8multiplyPfS_S_,"ax",@progbits
	.align	128
        .global         _Z8multiplyPfS_S_
        .type           _Z8multiplyPfS_S_,@function
        .size           _Z8multiplyPfS_S_,(.L_x_23 - _Z8multiplyPfS_S_)
        .other          _Z8multiplyPfS_S_,@"STO_CUDA_ENTRY STV_DEFAULT"
_Z8multiplyPfS_S_:
.text._Z8multiplyPfS_S_:
[----:B------:R-:W-:Y:S01]  /*0000*/  LDC R1, c[0x0][0x37c] ;  /* 0x0000df00ff017b82 */ /* 0x000fe20000000800 */
[----:B------:R-:W0:Y:S07]  /*0010*/  S2R R0, SR_TID.X ;  /* 0x0000000000007919 */ /* 0x000e2e0000002100 */
[----:B------:R-:W0:Y:S08]  /*0020*/  S2UR UR4, SR_CTAID.X ;  /* 0x00000000000479c3 */ /* 0x000e300000002500 */
[----:B------:R-:W0:Y:S02]  /*0030*/  LDC R7, c[0x0][0x360] ;  /* 0x0000d800ff077b82 */ /* 0x000e240000000800 */
[----:B0-----:R-:W-:-:S05]  /*0040*/  IMAD R7, R7, UR4, R0 ;  /* 0x0000000407077c24 */ /* 0x001fca000f8e0200 */
[----:B------:R-:W-:-:S13]  /*0050*/  ISETP.GT.U32.AND P0, PT, R7, 0x4, PT ;  /* 0x000000040700780c */ /* 0x000fda0003f04070 */
[----:B------:R-:W-:Y:S05]  /*0060*/  @P0 EXIT ;  /* 0x000000000000094d */ /* 0x000fea0003800000 */
[----:B------:R-:W0:Y:S01]  /*0070*/  LDC.64 R2, c[0x0][0x380] ;  /* 0x0000e000ff027b82 */ /* 0x000e220000000a00 */
[----:B------:R-:W1:Y:S07]  /*0080*/  LDCU.64 UR4, c[0x0][0x358] ;  /* 0x00006b00ff0477ac */ /* 0x000e6e0008000a00 */
[----:B------:R-:W2:Y:S01]  /*0090*/  LDC.64 R4, c[0x0][0x388] ;  /* 0x0000e200ff047b82 */ /* 0x000ea20000000a00 */
[----:B0-----:R-:W-:-:S06]  /*00a0*/  IMAD.WIDE.U32 R2, R7, 0x4, R2 ;  /* 0x0000000407027825 */ /* 0x001fcc00078e0002 */
[----:B-1----:R-:W3:Y:S01]  /*00b0*/  LDG.E R2, desc[UR4][R2.64] ;  /* 0x0000000402027981 */ /* 0x002ee2000c1e1900 */
[----:B--2---:R-:W-:-:S06]  /*00c0*/  IMAD.WIDE.U32 R4, R7, 0x4, R4 ;  /* 0x0000000407047825 */ /* 0x004fcc00078e0004 */
[----:B------:R-:W3:Y:S01]  /*00d0*/  LDG.E R5, desc[UR4][R4.64] ;  /* 0x0000000404057981 */ /* 0x000ee2000c1e1900 */
[----:B------:R-:W0:Y:S01]  /*00e0*/  LDC.64 R6, c[0x0][0x390] ;  /* 0x0000e400ff067b82 */ /* 0x000e220000000a00 */
[----:B---3--:R-:W-:-:S05]  /*00f0*/  FMUL R9, R2, R5 ;  /* 0x0000000502097220 */ /* 0x008fca0000400000 */
[----:B0-----:R-:W-:Y:S01]  /*0100*/  REDG.E.ADD.F32.FTZ.RN.STRONG.GPU desc[UR4][R6.64], R9 ;  /* 0x00000009060079a6 */ /* 0x001fe2000c12f304 */
[----:B------:R-:W-:Y:S05]  /*0110*/  EXIT ;  /* 0x000000000000794d */ /* 0x000fea0003800000 */
.L_x_12:
        /* <DEDUP_REMOVED lines=14> */
.L_x_23:


//--------------------- .nv.global.init           --------------------------
	.section	.nv.global.init,"aw",@progbits
	.align	8
.nv.global.init:
	.type		log2f_dev,@object
	.size		log2f_dev,(logf_dev - log2f_dev)
log2f_dev:
        /*0000*/ 	.byte	0x18, 0x00, 0x00, 0x00, 0x00, 0x00, 0x00, 0x00
	.type		logf_dev,@object
	.size		logf_dev,(log10f_dev - logf_dev)
logf_dev:
        /*0008*/ 	.byte	0x08, 0x00, 0x00, 0x00, 0x00, 0x00, 0x00, 0x00
	.type		log10f_dev,@object
	.size		log10f_dev,(.L_1 - log10f_dev)
log10f_dev:
        /*0010*/ 	.byte	0x10, 0x00, 0x00, 0x00, 0x00, 0x00, 0x00, 0x00
.L_1:


//--------------------- .nv.shared.reserved.0     --------------------------
	.section	.nv.shared.reserved.0,"aw",@nobits
	.weak		__nv_reservedSMEM_offset_0_alias
	.size		__nv_reservedSMEM_offset_0_alias, 0, 64
	.other		__nv_reservedSMEM_offset_0_alias,@"STO_CUDA_RESERVED_SHARED STV_DEFAULT"
__nv_reservedSMEM_offset_0_alias:
	.zero		0
	.zero		64


//--------------------- .nv.constant0._Z7unifiedIdPFffEEvPT_T0_ --------------------------
	.section	.nv.constant0._Z7unifiedIdPFffEEvPT_T0_,"a",@progbits
	.sectionflags	@""
	.align	4
.nv.constant0._Z7unifiedIdPFffEEvPT_T0_:
	.zero		912


//--------------------- .nv.constant0._Z7unifiedIfPFffEEvPT_T0_ --------------------------
	.section	.nv.constant0._Z7unifiedIfPFffEEvPT_T0_,"a",@progbits
	.sectionflags	@""
	.align	4
.nv.constant0._Z7unifiedIfPFffEEvPT_T0_:
	.zero		912


//--------------------- .nv.constant0._Z4iterPPfiiS_S_ --------------------------
	.section	.nv.constant0._Z4iterPPfiiS_S_,"a",@progbits
	.sectionflags	@""
	.align	4
.nv.constant0._Z4iterPPfiiS_S_:
	.zero		928


//--------------------- .nv.constant0._Z8multiplyPfS_S_ --------------------------
	.section	.nv.constant0._Z8multiplyPfS_S_,"a",@progbits
	.sectionflags	@""
	.align	4
.nv.constant0._Z8multiplyPfS_S_:
	.zero		920


//--------------------- SYMBOLS --------------------------

	.type		.nv.reservedSmem.offset0,@object
	.size		.nv.reservedSmem.offset0,0x4
